	.headerflags	@"EF_CUDA_TEXMODE_UNIFIED EF_CUDA_64BIT_ADDRESS EF_CUDA_ACCELERATORS EF_CUDA_SM90 EF_CUDA_VIRTUAL_SM(EF_CUDA_SM90)"
	.elftype	@"ET_EXEC"


//--------------------- .nv.info                  --------------------------
	.section	.nv.info,"",@"SHT_CUDA_INFO"
	.align	4


	//----- nvinfo : EIATTR_REGCOUNT
	.align		4
        /*0000*/ 	.byte	0x04, 0x2f
        /*0002*/ 	.short	(.L_1 - .L_0)
	.align		4
.L_0:
        /*0004*/ 	.word	index@(triton_poi_fused_max_pool2d_with_indices_15)
        /*0008*/ 	.word	0x0000001d


	//----- nvinfo : EIATTR_MIN_STACK_SIZE
	.align		4
.L_1:
        /*000c*/ 	.byte	0x04, 0x12
        /*000e*/ 	.short	(.L_3 - .L_2)
	.align		4
.L_2:
        /*0010*/ 	.word	index@(triton_poi_fused_max_pool2d_with_indices_15)
        /*0014*/ 	.word	0x00000000


	//----- nvinfo : EIATTR_FRAME_SIZE
	.align		4
.L_3:
        /*0018*/ 	.byte	0x04, 0x11
        /*001a*/ 	.short	(.L_5 - .L_4)
	.align		4
.L_4:
        /*001c*/ 	.word	index@(triton_poi_fused_max_pool2d_with_indices_15)
        /*0020*/ 	.word	0x00000000


	//----- nvinfo : EIATTR_MIN_STACK_SIZE
	.align		4
.L_5:
        /*0024*/ 	.byte	0x04, 0x12
        /*0026*/ 	.short	(.L_7 - .L_6)
	.align		4
.L_6:
        /*0028*/ 	.word	index@(triton_poi_fused_max_pool2d_with_indices_15)
        /*002c*/ 	.word	0x00000000
.L_7:


//--------------------- .nv.info.triton_poi_fused_max_pool2d_with_indices_15 --------------------------
	.section	.nv.info.triton_poi_fused_max_pool2d_with_indices_15,"",@"SHT_CUDA_INFO"
	.sectionflags	@""
	.align	4


	//----- nvinfo : EIATTR_CUDA_API_VERSION
	.align		4
        /*0000*/ 	.byte	0x04, 0x37
        /*0002*/ 	.short	(.L_9 - .L_8)
.L_8:
        /*0004*/ 	.word	0x0000007c


	//----- nvinfo : EIATTR_KPARAM_INFO
	.align		4
.L_9:
        /*0008*/ 	.byte	0x04, 0x17
        /*000a*/ 	.short	(.L_11 - .L_10)
.L_10:
        /*000c*/ 	.word	0x00000000
        /*0010*/ 	.short	0x0003
        /*0012*/ 	.short	0x0018
        /*0014*/ 	.byte	0x00, 0xf0, 0x11, 0x00


	//----- nvinfo : EIATTR_KPARAM_INFO
	.align		4
.L_11:
        /*0018*/ 	.byte	0x04, 0x17
        /*001a*/ 	.short	(.L_13 - .L_12)
.L_12:
        /*001c*/ 	.word	0x00000000
        /*0020*/ 	.short	0x0002
        /*0022*/ 	.short	0x0010
        /*0024*/ 	.byte	0x00, 0xf4, 0x21, 0x00


	//----- nvinfo : EIATTR_KPARAM_INFO
	.align		4
.L_13:
        /*0028*/ 	.byte	0x04, 0x17
        /*002a*/ 	.short	(.L_15 - .L_14)
.L_14:
        /*002c*/ 	.word	0x00000000
        /*0030*/ 	.short	0x0001
        /*0032*/ 	.short	0x0008
        /*0034*/ 	.byte	0x00, 0xf4, 0x21, 0x00


	//----- nvinfo : EIATTR_KPARAM_INFO
	.align		4
.L_15:
        /*0038*/ 	.byte	0x04, 0x17
        /*003a*/ 	.short	(.L_17 - .L_16)
.L_16:
        /*003c*/ 	.word	0x00000000
        /*0040*/ 	.short	0x0000
        /*0042*/ 	.short	0x0000
        /*0044*/ 	.byte	0x00, 0xf4, 0x21, 0x00


	//----- nvinfo : EIATTR_SPARSE_MMA_MASK
	.align		4
.L_17:
        /*0048*/ 	.byte	0x03, 0x50
        /*004a*/ 	.short	0x0000


	//----- nvinfo : EIATTR_MAXREG_COUNT
	.align		4
        /*004c*/ 	.byte	0x03, 0x1b
        /*004e*/ 	.short	0x00ff


	//----- nvinfo : EIATTR_EXIT_INSTR_OFFSETS
	.align		4
        /*0050*/ 	.byte	0x04, 0x1c
        /*0052*/ 	.short	(.L_19 - .L_18)


	//   ....[0]....
.L_18:
        /*0054*/ 	.word	0x00000c10


	//   ....[1]....
        /*0058*/ 	.word	0x00000c30


	//----- nvinfo : EIATTR_REQNTID
	.align		4
.L_19:
        /*005c*/ 	.byte	0x04, 0x10
        /*005e*/ 	.short	(.L_21 - .L_20)
.L_20:
        /*0060*/ 	.word	0x00000080
        /*0064*/ 	.word	0x00000001
        /*0068*/ 	.word	0x00000001


	//----- nvinfo : EIATTR_CBANK_PARAM_SIZE
	.align		4
.L_21:
        /*006c*/ 	.byte	0x03, 0x19
        /*006e*/ 	.short	0x001c


	//----- nvinfo : EIATTR_PARAM_CBANK
	.align		4
        /*0070*/ 	.byte	0x04, 0x0a
        /*0072*/ 	.short	(.L_23 - .L_22)
	.align		4
.L_22:
        /*0074*/ 	.word	index@(.nv.constant0.triton_poi_fused_max_pool2d_with_indices_15)
        /*0078*/ 	.short	0x0210
        /*007a*/ 	.short	0x001c


	//----- nvinfo : EIATTR_SW_WAR
	.align		4
.L_23:
        /*007c*/ 	.byte	0x04, 0x36
        /*007e*/ 	.short	(.L_25 - .L_24)
.L_24:
        /*0080*/ 	.word	0x00000008
.L_25:


//--------------------- .nv.callgraph             --------------------------
	.section	.nv.callgraph,"",@"SHT_CUDA_CALLGRAPH"
	.align	4
	.sectionentsize	8
	.align		4
        /*0000*/ 	.word	0x00000000
	.align		4
        /*0004*/ 	.word	0xffffffff
	.align		4
        /*0008*/ 	.word	0x00000000
	.align		4
        /*000c*/ 	.word	0xfffffffe
	.align		4
        /*0010*/ 	.word	0x00000000
	.align		4
        /*0014*/ 	.word	0xfffffffd
	.align		4
        /*0018*/ 	.word	0x00000000
	.align		4
        /*001c*/ 	.word	0xfffffffc


//--------------------- .text.triton_poi_fused_max_pool2d_with_indices_15 --------------------------
	.section	.text.triton_poi_fused_max_pool2d_with_indices_15,"ax",@progbits
	.align	128
        .global         triton_poi_fused_max_pool2d_with_indices_15
        .type           triton_poi_fused_max_pool2d_with_indices_15,@function
        .size           triton_poi_fused_max_pool2d_with_indices_15,(.L_x_1 - triton_poi_fused_max_pool2d_with_indices_15)
        .other          triton_poi_fused_max_pool2d_with_indices_15,@"STO_CUDA_ENTRY STV_DEFAULT"
triton_poi_fused_max_pool2d_with_indices_15:
.text.triton_poi_fused_max_pool2d_with_indices_15:
[----:B------:R-:W0:Y:S01]  /*0000*/  LDC R1, c[0x0][0x28] ;  /* 0x00000a00ff017b82 */ /* 0x000e220000000800 */
[----:B------:R-:W1:Y:S01]  /*0010*/  S2R R0, SR_TID.X ;  /* 0x0000000000007919 */ /* 0x000e620000002100 */
[----:B------:R-:W-:Y:S01]  /*0020*/  IMAD.MOV.U32 R11, RZ, RZ, RZ ;  /* 0x000000ffff0b7224 */ /* 0x000fe200078e00ff */
[----:B------:R-:W-:Y:S01]  /*0030*/  CS2R R12, SRZ ;  /* 0x00000000000c7805 */ /* 0x000fe2000001ff00 */
[----:B------:R-:W-:Y:S01]  /*0040*/  ULDC.64 UR4, c[0x0][0x208] ;  /* 0x0000820000047ab9 */ /* 0x000fe20000000a00 */
[----:B------:R-:W2:Y:S01]  /*0050*/  S2R R3, SR_CTAID.X ;  /* 0x0000000000037919 */ /* 0x000ea20000002500 */
[----:B------:R-:W-:Y:S01]  /*0060*/  IMAD.MOV.U32 R26, RZ, RZ, RZ ;  /* 0x000000ffff1a7224 */ /* 0x000fe200078e00ff */
[----:B------:R-:W-:Y:S01]  /*0070*/  ULDC.64 UR6, c[0x0][0x220] ;  /* 0x0000880000067ab9 */ /* 0x000fe20000000a00 */
[----:B-1----:R-:W-:-:S05]  /*0080*/  IMAD.SHL.U32 R0, R0, 0x2, RZ ;  /* 0x0000000200007824 */ /* 0x002fca00078e00ff */
[----:B------:R-:W-:-:S05]  /*0090*/  LOP3.LUT R0, R0, 0xfe, RZ, 0xc0, !PT ;  /* 0x000000fe00007812 */ /* 0x000fca00078ec0ff */
[----:B--2---:R-:W-:-:S04]  /*00a0*/  IMAD R0, R3, 0x100, R0 ;  /* 0x0000010003007824 */ /* 0x004fc800078e0200 */
[C---:B------:R-:W-:Y:S01]  /*00b0*/  IMAD.HI R2, R0.reuse, 0x2aaaaaab, RZ ;  /* 0x2aaaaaab00027827 */ /* 0x040fe200078e02ff */
[----:B------:R-:W-:-:S03]  /*00c0*/  ISETP.GE.AND P0, PT, R0, 0xd800, PT ;  /* 0x0000d8000000780c */ /* 0x000fc60003f06270 */
[----:B------:R-:W-:Y:S01]  /*00d0*/  IMAD.HI R5, R0, 0x38e38e39, RZ ;  /* 0x38e38e3900057827 */ /* 0x000fe200078e02ff */
[----:B------:R-:W-:Y:S02]  /*00e0*/  LEA.HI R9, R2, R2, RZ, 0x1 ;  /* 0x0000000202097211 */ /* 0x000fe400078f08ff */
[----:B------:R-:W1:Y:S01]  /*00f0*/  LDC.64 R2, c[0x0][0x210] ;  /* 0x00008400ff027b82 */ /* 0x000e620000000a00 */
[----:B------:R-:W-:Y:S01]  /*0100*/  VIADD R8, R0, 0x1 ;  /* 0x0000000100087836 */ /* 0x000fe20000000000 */
[----:B------:R-:W-:Y:S01]  /*0110*/  SHF.R.U32.HI R6, RZ, 0x1f, R5 ;  /* 0x0000001fff067819 */ /* 0x000fe20000011605 */
[----:B------:R-:W-:-:S03]  /*0120*/  IMAD.HI R4, R9, 0x2aaaaaab, RZ ;  /* 0x2aaaaaab09047827 */ /* 0x000fc600078e02ff */
[----:B------:R-:W-:Y:S02]  /*0130*/  LEA.HI.SX32 R6, R5, R6, 0x1d ;  /* 0x0000000605067211 */ /* 0x000fe400078feaff */
[----:B------:R-:W-:-:S03]  /*0140*/  LEA.HI R4, R4, R4, RZ, 0x1 ;  /* 0x0000000404047211 */ /* 0x000fc600078f08ff */
[----:B------:R-:W-:Y:S02]  /*0150*/  IMAD R5, R6, 0xa9, RZ ;  /* 0x000000a906057824 */ /* 0x000fe400078e02ff */
[----:B------:R-:W-:Y:S02]  /*0160*/  IMAD R4, R4, -0x6, R9 ;  /* 0xfffffffa04047824 */ /* 0x000fe400078e0209 */
[----:B------:R-:W-:Y:S02]  /*0170*/  IMAD R9, R9, -0x6, R0 ;  /* 0xfffffffa09097824 */ /* 0x000fe400078e0200 */
[----:B------:R-:W-:-:S04]  /*0180*/  IMAD R10, R4, 0x1a, R5 ;  /* 0x0000001a040a7824 */ /* 0x000fc800078e0205 */
[----:B------:R-:W-:Y:S02]  /*0190*/  VIADD R22, R10, 0x1 ;  /* 0x000000010a167836 */ /* 0x000fe40000000000 */
[C---:B------:R-:W-:Y:S02]  /*01a0*/  IMAD R5, R9.reuse, 0x2, R10 ;  /* 0x0000000209057824 */ /* 0x040fe400078e020a */
[----:B------:R-:W-:Y:S02]  /*01b0*/  IMAD R7, R9, 0x2, R22 ;  /* 0x0000000209077824 */ /* 0x000fe400078e0216 */
[----:B-1----:R-:W-:-:S04]  /*01c0*/  IMAD.WIDE R4, R5, 0x4, R2 ;  /* 0x0000000405047825 */ /* 0x002fc800078e0202 */
[----:B------:R-:W-:Y:S01]  /*01d0*/  VIADD R15, R10, 0x2 ;  /* 0x000000020a0f7836 */ /* 0x000fe20000000000 */
[----:B------:R1:W2:Y:S01]  /*01e0*/  @!P0 LDG.E.EL R11, desc[UR4][R4.64] ;  /* 0x00000004040b8981 */ /* 0x0002a2000c2e1900 */
[----:B------:R-:W-:-:S04]  /*01f0*/  IMAD.WIDE R6, R7, 0x4, R2 ;  /* 0x0000000407067825 */ /* 0x000fc800078e0202 */
[----:B------:R-:W-:Y:S01]  /*0200*/  IMAD.HI R14, R8, 0x2aaaaaab, RZ ;  /* 0x2aaaaaab080e7827 */ /* 0x000fe200078e02ff */
[----:B------:R3:W2:Y:S03]  /*0210*/  @!P0 LDG.E.EL R12, desc[UR4][R6.64] ;  /* 0x00000004060c8981 */ /* 0x0006a6000c2e1900 */
[----:B------:R-:W-:Y:S01]  /*0220*/  IMAD R21, R9, 0x2, R15 ;  /* 0x0000000209157824 */ /* 0x000fe200078e020f */
[----:B------:R-:W-:Y:S01]  /*0230*/  LEA.HI R17, R14, R14, RZ, 0x1 ;  /* 0x0000000e0e117211 */ /* 0x000fe200078f08ff */
[----:B------:R-:W-:Y:S02]  /*0240*/  VIADD R16, R10, 0xd ;  /* 0x0000000d0a107836 */ /* 0x000fe40000000000 */
[----:B------:R-:W-:-:S04]  /*0250*/  IMAD.WIDE R20, R21, 0x4, R2 ;  /* 0x0000000415147825 */ /* 0x000fc800078e0202 */
[----:B------:R-:W-:Y:S01]  /*0260*/  IMAD R19, R9, 0x2, R16 ;  /* 0x0000000209137824 */ /* 0x000fe200078e0210 */
[----:B------:R4:W5:Y:S01]  /*0270*/  @!P0 LDG.E.EL R13, desc[UR4][R20.64] ;  /* 0x00000004140d8981 */ /* 0x000962000c2e1900 */
[----:B------:R-:W-:Y:S02]  /*0280*/  IMAD R8, R17, -0x6, R8 ;  /* 0xfffffffa11087824 */ /* 0x000fe400078e0208 */
[----:B------:R-:W-:Y:S02]  /*0290*/  IMAD.MOV.U32 R14, RZ, RZ, RZ ;  /* 0x000000ffff0e7224 */ /* 0x000fe400078e00ff */
[----:B------:R-:W-:-:S04]  /*02a0*/  IMAD.WIDE R18, R19, 0x4, R2 ;  /* 0x0000000413127825 */ /* 0x000fc800078e0202 */
[C---:B-1----:R-:W-:Y:S01]  /*02b0*/  IMAD R5, R8.reuse, 0x2, R10 ;  /* 0x0000000208057824 */ /* 0x042fe200078e020a */
[----:B------:R1:W5:Y:S01]  /*02c0*/  @!P0 LDG.E.EL R14, desc[UR4][R18.64] ;  /* 0x00000004120e8981 */ /* 0x000362000c2e1900 */
[----:B---3--:R-:W-:Y:S02]  /*02d0*/  IMAD R7, R8, 0x2, R22 ;  /* 0x0000000208077824 */ /* 0x008fe400078e0216 */
[----:B------:R-:W-:Y:S02]  /*02e0*/  IMAD.MOV.U32 R17, RZ, RZ, RZ ;  /* 0x000000ffff117224 */ /* 0x000fe400078e00ff */
[----:B------:R-:W-:Y:S02]  /*02f0*/  IMAD.MOV.U32 R22, RZ, RZ, RZ ;  /* 0x000000ffff167224 */ /* 0x000fe400078e00ff */
[----:B------:R-:W-:-:S04]  /*0300*/  IMAD.WIDE R4, R5, 0x4, R2 ;  /* 0x0000000405047825 */ /* 0x000fc800078e0202 */
[----:B------:R-:W-:Y:S01]  /*0310*/  IMAD.WIDE R6, R7, 0x4, R2 ;  /* 0x0000000407067825 */ /* 0x000fe200078e0202 */
[----:B------:R3:W5:Y:S03]  /*0320*/  @!P0 LDG.E.EL R22, desc[UR4][R4.64] ;  /* 0x0000000404168981 */ /* 0x000766000c2e1900 */
[----:B------:R-:W-:Y:S01]  /*0330*/  IMAD R15, R8, 0x2, R15 ;  /* 0x00000002080f7824 */ /* 0x000fe200078e020f */
[----:B------:R3:W5:Y:S03]  /*0340*/  @!P0 LDG.E.EL R17, desc[UR4][R6.64] ;  /* 0x0000000406118981 */ /* 0x000766000c2e1900 */
[----:B----4-:R-:W-:-:S04]  /*0350*/  IMAD.WIDE R20, R15, 0x4, R2 ;  /* 0x000000040f147825 */ /* 0x010fc800078e0202 */
[----:B------:R-:W-:Y:S01]  /*0360*/  IMAD R25, R8, 0x2, R16 ;  /* 0x0000000208197824 */ /* 0x000fe200078e0210 */
[----:B------:R-:W4:Y:S01]  /*0370*/  @!P0 LDG.E.EL R26, desc[UR4][R20.64] ;  /* 0x00000004141a8981 */ /* 0x000f22000c2e1900 */
[----:B-1----:R-:W-:Y:S02]  /*0380*/  IMAD.MOV.U32 R19, RZ, RZ, RZ ;  /* 0x000000ffff137224 */ /* 0x002fe400078e00ff */
[----:B------:R-:W-:-:S04]  /*0390*/  IMAD.WIDE R24, R25, 0x4, R2 ;  /* 0x0000000419187825 */ /* 0x000fc800078e0202 */
[----:B------:R-:W-:Y:S01]  /*03a0*/  VIADD R16, R10, 0xe ;  /* 0x0000000e0a107836 */ /* 0x000fe20000000000 */
[----:B------:R-:W4:Y:S03]  /*03b0*/  @!P0 LDG.E.EL R19, desc[UR4][R24.64] ;  /* 0x0000000418138981 */ /* 0x000f26000c2e1900 */
[----:B------:R-:W-:Y:S02]  /*03c0*/  IMAD R23, R9, 0x2, R16 ;  /* 0x0000000209177824 */ /* 0x000fe400078e0210 */
[----:B------:R-:W-:Y:S02]  /*03d0*/  IMAD.MOV.U32 R15, RZ, RZ, RZ ;  /* 0x000000ffff0f7224 */ /* 0x000fe400078e00ff */
[----:B---3--:R-:W-:-:S05]  /*03e0*/  IMAD.WIDE R4, R23, 0x4, R2 ;  /* 0x0000000417047825 */ /* 0x008fca00078e0202 */
[----:B------:R1:W3:Y:S01]  /*03f0*/  @!P0 LDG.E.EL R15, desc[UR4][R4.64] ;  /* 0x00000004040f8981 */ /* 0x0002e2000c2e1900 */
[----:B0-----:R-:W-:Y:S02]  /*0400*/  CS2R R6, SRZ ;  /* 0x0000000000067805 */ /* 0x001fe4000001ff00 */
[C---:B--2---:R-:W-:Y:S02]  /*0410*/  FSETP.GT.AND P1, PT, R12.reuse, R11, PT ;  /* 0x0000000b0c00720b */ /* 0x044fe40003f24000 */
[----:B------:R-:W-:Y:S02]  /*0420*/  FSETP.NAN.AND P2, PT, R12, R12, PT ;  /* 0x0000000c0c00720b */ /* 0x000fe40003f48000 */
[----:B-----5:R-:W-:-:S09]  /*0430*/  FSETP.NAN.AND P3, PT, R13, R13, PT ;  /* 0x0000000d0d00720b */ /* 0x020fd20003f68000 */
[----:B------:R-:W-:-:S04]  /*0440*/  @!P1 SEL R12, R12, R11, P2 ;  /* 0x0000000b0c0c9207 */ /* 0x000fc80001000000 */
[----:B------:R-:W-:Y:S02]  /*0450*/  FSETP.GEU.AND P2, PT, R12, R13, PT ;  /* 0x0000000d0c00720b */ /* 0x000fe40003f4e000 */
[----:B------:R-:W-:Y:S02]  /*0460*/  FSETP.NAN.AND P4, PT, R14, R14, PT ;  /* 0x0000000e0e00720b */ /* 0x000fe40003f88000 */
[----:B------:R-:W-:-:S04]  /*0470*/  @!P3 SEL R13, R13, R12, !P2 ;  /* 0x0000000c0d0db207 */ /* 0x000fc80005000000 */
[----:B------:R-:W-:Y:S02]  /*0480*/  FSETP.GEU.AND P3, PT, R13, R14, PT ;  /* 0x0000000e0d00720b */ /* 0x000fe40003f6e000 */
[----:B------:R-:W-:-:S05]  /*0490*/  FSETP.GT.AND P5, PT, R17, R22, PT ;  /* 0x000000161100720b */ /* 0x000fca0003fa4000 */
[----:B------:R-:W-:Y:S02]  /*04a0*/  @!P4 SEL R14, R14, R13, !P3 ;  /* 0x0000000d0e0ec207 */ /* 0x000fe40005800000 */
[C---:B------:R-:W-:Y:S02]  /*04b0*/  FSETP.NAN.AND P4, PT, R17.reuse, R17, PT ;  /* 0x000000111100720b */ /* 0x040fe40003f88000 */
[----:B----4-:R-:W-:Y:S02]  /*04c0*/  FSETP.NAN.AND P6, PT, R26, R26, PT ;  /* 0x0000001a1a00720b */ /* 0x010fe40003fc8000 */
[----:B-1----:R-:W-:Y:S02]  /*04d0*/  SEL R4, RZ, 0x1, !P1 ;  /* 0x00000001ff047807 */ /* 0x002fe40004800000 */
[----:B------:R-:W-:Y:S02]  /*04e0*/  @!P5 SEL R17, R17, R22, P4 ;  /* 0x000000161111d207 */ /* 0x000fe40002000000 */
[----:B------:R-:W-:-:S02]  /*04f0*/  FSETP.NAN.AND P1, PT, R19, R19, PT ;  /* 0x000000131300720b */ /* 0x000fc40003f28000 */
[----:B------:R-:W-:-:S05]  /*0500*/  FSETP.GEU.AND P4, PT, R17, R26, PT ;  /* 0x0000001a1100720b */ /* 0x000fca0003f8e000 */
[----:B------:R-:W-:Y:S02]  /*0510*/  @!P6 SEL R26, R26, R17, !P4 ;  /* 0x000000111a1ae207 */ /* 0x000fe40006000000 */
[----:B------:R-:W-:Y:S02]  /*0520*/  P2R R18, PR, RZ, 0x4 ;  /* 0x00000004ff127803 */ /* 0x000fe40000000000 */
[----:B------:R-:W-:-:S04]  /*0530*/  FSETP.GEU.AND P2, PT, R26, R19, PT ;  /* 0x000000131a00720b */ /* 0x000fc80003f4e000 */
[----:B------:R-:W-:Y:S02]  /*0540*/  @!P1 SEL R19, R19, R26, !P2 ;  /* 0x0000001a13139207 */ /* 0x000fe40005000000 */
[-C--:B---3--:R-:W-:Y:S01]  /*0550*/  FSETP.NAN.AND P1, PT, R15, R15.reuse, PT ;  /* 0x0000000f0f00720b */ /* 0x088fe20003f28000 */
[----:B------:R-:W-:Y:S01]  /*0560*/  IMAD R17, R8, 0x2, R16 ;  /* 0x0000000208117824 */ /* 0x000fe200078e0210 */
[----:B------:R-:W-:Y:S02]  /*0570*/  P2R R20, PR, RZ, 0x4 ;  /* 0x00000004ff147803 */ /* 0x000fe40000000000 */
[----:B------:R-:W-:Y:S01]  /*0580*/  FSETP.GEU.AND P2, PT, R14, R15, PT ;  /* 0x0000000f0e00720b */ /* 0x000fe20003f4e000 */
[----:B------:R-:W-:-:S05]  /*0590*/  IMAD.WIDE R16, R17, 0x4, R2 ;  /* 0x0000000411107825 */ /* 0x000fca00078e0202 */
[----:B------:R0:W2:Y:S03]  /*05a0*/  @!P0 LDG.E.EL R6, desc[UR4][R16.64] ;  /* 0x0000000410068981 */ /* 0x0000a6000c2e1900 */
[----:B------:R-:W-:Y:S01]  /*05b0*/  @!P1 SEL R15, R15, R14, !P2 ;  /* 0x0000000e0f0f9207 */ /* 0x000fe20005000000 */
[----:B------:R-:W-:-:S04]  /*05c0*/  VIADD R14, R10, 0xf ;  /* 0x0000000f0a0e7836 */ /* 0x000fc80000000000 */
[----:B------:R-:W-:Y:S02]  /*05d0*/  IMAD R13, R9, 0x2, R14 ;  /* 0x00000002090d7824 */ /* 0x000fe400078e020e */
[----:B------:R-:W-:Y:S02]  /*05e0*/  VIADD R11, R10, 0x1a ;  /* 0x0000001a0a0b7836 */ /* 0x000fe40000000000 */
[----:B------:R-:W-:-:S04]  /*05f0*/  IMAD.WIDE R12, R13, 0x4, R2 ;  /* 0x000000040d0c7825 */ /* 0x000fc800078e0202 */
[----:B0-----:R-:W-:Y:S01]  /*0600*/  IMAD R17, R9, 0x2, R11 ;  /* 0x0000000209117824 */ /* 0x001fe200078e020b */
[----:B------:R-:W3:Y:S01]  /*0610*/  @!P0 LDG.E.EL R7, desc[UR4][R12.64] ;  /* 0x000000040c078981 */ /* 0x000ee2000c2e1900 */
[----:B------:R-:W-:Y:S02]  /*0620*/  IMAD.MOV.U32 R22, RZ, RZ, RZ ;  /* 0x000000ffff167224 */ /* 0x000fe400078e00ff */
[----:B------:R-:W-:-:S05]  /*0630*/  IMAD.WIDE R16, R17, 0x4, R2 ;  /* 0x0000000411107825 */ /* 0x000fca00078e0202 */
[----:B------:R-:W4:Y:S01]  /*0640*/  @!P0 LDG.E.EL R22, desc[UR4][R16.64] ;  /* 0x0000000410168981 */ /* 0x000f22000c2e1900 */
[----:B------:R-:W-:Y:S02]  /*0650*/  P2R R5, PR, RZ, 0x4 ;  /* 0x00000004ff057803 */ /* 0x000fe40000000000 */
[-C--:B--2---:R-:W-:Y:S02]  /*0660*/  FSETP.NAN.AND P1, PT, R6, R6.reuse, PT ;  /* 0x000000060600720b */ /* 0x084fe40003f28000 */
[----:B------:R-:W-:-:S11]  /*0670*/  FSETP.GEU.AND P2, PT, R19, R6, PT ;  /* 0x000000061300720b */ /* 0x000fd60003f4e000 */
[----:B------:R-:W-:Y:S02]  /*0680*/  @!P1 SEL R6, R6, R19, !P2 ;  /* 0x0000001306069207 */ /* 0x000fe40005000000 */
[-C--:B---3--:R-:W-:Y:S02]  /*0690*/  FSETP.NAN.AND P1, PT, R7, R7.reuse, PT ;  /* 0x000000070700720b */ /* 0x088fe40003f28000 */
[----:B------:R-:W-:Y:S02]  /*06a0*/  P2R R21, PR, RZ, 0x4 ;  /* 0x00000004ff157803 */ /* 0x000fe40000000000 */
[----:B------:R-:W-:Y:S02]  /*06b0*/  FSETP.GEU.AND P2, PT, R15, R7, PT ;  /* 0x000000070f00720b */ /* 0x000fe40003f4e000 */
[----:B----4-:R-:W-:-:S07]  /*06c0*/  FSETP.NAN.AND P6, PT, R22, R22, PT ;  /* 0x000000161600720b */ /* 0x010fce0003fc8000 */
[----:B------:R-:W-:-:S04]  /*06d0*/  @!P1 SEL R7, R7, R15, !P2 ;  /* 0x0000000f07079207 */ /* 0x000fc80005000000 */
[----:B------:R-:W-:-:S04]  /*06e0*/  FSETP.GEU.AND P1, PT, R7, R22, PT ;  /* 0x000000160700720b */ /* 0x000fc80003f2e000 */
[----:B------:R-:W-:Y:S01]  /*06f0*/  @!P6 SEL R22, R22, R7, !P1 ;  /* 0x000000071616e207 */ /* 0x000fe20004800000 */
[----:B------:R-:W-:Y:S01]  /*0700*/  VIADD R7, R10, 0x1b ;  /* 0x0000001b0a077836 */ /* 0x000fe20000000000 */
[----:B------:R-:W-:Y:S02]  /*0710*/  P2R R16, PR, RZ, 0x2 ;  /* 0x00000002ff107803 */ /* 0x000fe40000000000 */
[----:B------:R-:W-:Y:S01]  /*0720*/  ISETP.NE.AND P1, PT, R21, RZ, PT ;  /* 0x000000ff1500720c */ /* 0x000fe20003f25270 */
[----:B------:R-:W-:-:S03]  /*0730*/  IMAD R13, R9, 0x2, R7 ;  /* 0x00000002090d7824 */ /* 0x000fc600078e0207 */
[----:B------:R-:W-:Y:S02]  /*0740*/  P2R R17, PR, RZ, 0x2 ;  /* 0x00000002ff117803 */ /* 0x000fe40000000000 */
[----:B------:R-:W-:Y:S01]  /*0750*/  ISETP.NE.AND P1, PT, R5, RZ, PT ;  /* 0x000000ff0500720c */ /* 0x000fe20003f25270 */
[----:B------:R-:W-:Y:S02]  /*0760*/  IMAD.MOV.U32 R5, RZ, RZ, RZ ;  /* 0x000000ffff057224 */ /* 0x000fe400078e00ff */
[----:B------:R-:W-:-:S05]  /*0770*/  IMAD.WIDE R12, R13, 0x4, R2 ;  /* 0x000000040d0c7825 */ /* 0x000fca00078e0202 */
[----:B------:R-:W2:Y:S01]  /*0780*/  @!P0 LDG.E.EL R5, desc[UR4][R12.64] ;  /* 0x000000040c058981 */ /* 0x000ea2000c2e1900 */
[----:B------:R-:W-:Y:S01]  /*0790*/  P2R R19, PR, RZ, 0x4 ;  /* 0x00000004ff137803 */ /* 0x000fe20000000000 */
[----:B------:R-:W-:-:S04]  /*07a0*/  IMAD R15, R8, 0x2, R14 ;  /* 0x00000002080f7824 */ /* 0x000fc800078e020e */
[----:B------:R-:W-:Y:S01]  /*07b0*/  IMAD.WIDE R14, R15, 0x4, R2 ;  /* 0x000000040f0e7825 */ /* 0x000fe200078e0202 */
[-C--:B--2---:R-:W-:Y:S02]  /*07c0*/  FSETP.NAN.AND P2, PT, R5, R5.reuse, PT ;  /* 0x000000050500720b */ /* 0x084fe40003f48000 */
[----:B------:R-:W-:-:S11]  /*07d0*/  FSETP.GEU.AND P6, PT, R22, R5, PT ;  /* 0x000000051600720b */ /* 0x000fd60003fce000 */
[----:B------:R-:W-:Y:S01]  /*07e0*/  @!P2 SEL R5, R5, R22, !P6 ;  /* 0x000000160505a207 */ /* 0x000fe20007000000 */
[----:B------:R-:W-:-:S06]  /*07f0*/  IMAD.MOV.U32 R22, RZ, RZ, RZ ;  /* 0x000000ffff167224 */ /* 0x000fcc00078e00ff */
[----:B------:R0:W2:Y:S01]  /*0800*/  @!P0 LDG.E.EL R22, desc[UR4][R14.64] ;  /* 0x000000040e168981 */ /* 0x0000a2000c2e1900 */
[----:B------:R-:W-:Y:S02]  /*0810*/  IMAD R13, R8, 0x2, R11 ;  /* 0x00000002080d7824 */ /* 0x000fe400078e020b */
[----:B------:R-:W-:Y:S02]  /*0820*/  IMAD.MOV.U32 R11, RZ, RZ, RZ ;  /* 0x000000ffff0b7224 */ /* 0x000fe400078e00ff */
[----:B------:R-:W-:Y:S01]  /*0830*/  IMAD.WIDE R12, R13, 0x4, R2 ;  /* 0x000000040d0c7825 */ /* 0x000fe200078e0202 */
[----:B------:R-:W-:-:S04]  /*0840*/  SEL R21, RZ, 0x1, !P5 ;  /* 0x00000001ff157807 */ /* 0x000fc80006800000 */
[----:B------:R-:W3:Y:S01]  /*0850*/  @!P0 LDG.E.EL R11, desc[UR4][R12.64] ;  /* 0x000000040c0b8981 */ /* 0x000ee2000c2e1900 */
[----:B0-----:R-:W-:-:S04]  /*0860*/  IMAD R15, R8, 0x2, R7 ;  /* 0x00000002080f7824 */ /* 0x001fc800078e0207 */
[----:B------:R-:W-:Y:S01]  /*0870*/  IMAD.WIDE R14, R15, 0x4, R2 ;  /* 0x000000040f0e7825 */ /* 0x000fe200078e0202 */
[-C--:B--2---:R-:W-:Y:S02]  /*0880*/  FSETP.NAN.AND P2, PT, R22, R22.reuse, PT ;  /* 0x000000161600720b */ /* 0x084fe40003f48000 */
[----:B------:R-:W-:-:S11]  /*0890*/  FSETP.GEU.AND P5, PT, R6, R22, PT ;  /* 0x000000160600720b */ /* 0x000fd60003fae000 */
[----:B------:R-:W-:Y:S02]  /*08a0*/  @!P2 SEL R22, R22, R6, !P5 ;  /* 0x000000061616a207 */ /* 0x000fe40006800000 */
[----:B------:R-:W-:-:S04]  /*08b0*/  ISETP.NE.AND P2, PT, R18, RZ, PT ;  /* 0x000000ff1200720c */ /* 0x000fc80003f45270 */
[----:B------:R-:W-:-:S04]  /*08c0*/  SEL R4, R4, 0x2, P2 ;  /* 0x0000000204047807 */ /* 0x000fc80001000000 */
[----:B------:R-:W-:Y:S01]  /*08d0*/  SEL R6, R4, 0x3, P3 ;  /* 0x0000000304067807 */ /* 0x000fe20001800000 */
[----:B------:R-:W-:-:S06]  /*08e0*/  IMAD.MOV.U32 R4, RZ, RZ, RZ ;  /* 0x000000ffff047224 */ /* 0x000fcc00078e00ff */
[----:B------:R-:W2:Y:S01]  /*08f0*/  @!P0 LDG.E.EL R4, desc[UR4][R14.64] ;  /* 0x000000040e048981 */ /* 0x000ea2000c2e1900 */
[-C--:B---3--:R-:W-:Y:S02]  /*0900*/  FSETP.NAN.AND P2, PT, R11, R11.reuse, PT ;  /* 0x0000000b0b00720b */ /* 0x088fe40003f48000 */
[----:B------:R-:W-:Y:S02]  /*0910*/  SEL R21, R21, 0x2, P4 ;  /* 0x0000000215157807 */ /* 0x000fe40002000000 */
[----:B------:R-:W-:-:S09]  /*0920*/  FSETP.GEU.AND P4, PT, R22, R11, PT ;  /* 0x0000000b1600720b */ /* 0x000fd20003f8e000 */
[----:B------:R-:W-:Y:S02]  /*0930*/  @!P2 SEL R11, R11, R22, !P4 ;  /* 0x000000160b0ba207 */ /* 0x000fe40006000000 */
[----:B------:R-:W-:-:S04]  /*0940*/  ISETP.NE.AND P2, PT, R20, RZ, PT ;  /* 0x000000ff1400720c */ /* 0x000fc80003f45270 */
[----:B------:R-:W-:Y:S01]  /*0950*/  SEL R21, R21, 0x3, P2 ;  /* 0x0000000315157807 */ /* 0x000fe20001000000 */
[----:B------:R-:W-:Y:S01]  /*0960*/  VIADD R7, R10, 0x1c ;  /* 0x0000001c0a077836 */ /* 0x000fe20000000000 */
[----:B------:R-:W-:Y:S01]  /*0970*/  SEL R18, R6, 0x4, P1 ;  /* 0x0000000406127807 */ /* 0x000fe20000800000 */
[----:B------:R-:W-:Y:S01]  /*0980*/  IMAD.MOV.U32 R6, RZ, RZ, RZ ;  /* 0x000000ffff067224 */ /* 0x000fe200078e00ff */
[-C--:B--2---:R-:W-:Y:S02]  /*0990*/  FSETP.NAN.AND P2, PT, R4, R4.reuse, PT ;  /* 0x000000040400720b */ /* 0x084fe40003f48000 */
[----:B------:R-:W-:-:S11]  /*09a0*/  FSETP.GEU.AND P3, PT, R11, R4, PT ;  /* 0x000000040b00720b */ /* 0x000fd60003f6e000 */
[----:B------:R-:W-:Y:S01]  /*09b0*/  @!P2 SEL R4, R4, R11, !P3 ;  /* 0x0000000b0404a207 */ /* 0x000fe20005800000 */
[--C-:B------:R-:W-:Y:S02]  /*09c0*/  IMAD R11, R9, 0x2, R7.reuse ;  /* 0x00000002090b7824 */ /* 0x100fe400078e0207 */
[----:B------:R-:W-:Y:S02]  /*09d0*/  IMAD R9, R8, 0x2, R7 ;  /* 0x0000000208097824 */ /* 0x000fe400078e0207 */
[----:B------:R-:W-:-:S04]  /*09e0*/  IMAD.WIDE R10, R11, 0x4, R2 ;  /* 0x000000040b0a7825 */ /* 0x000fc800078e0202 */
[----:B------:R-:W-:Y:S01]  /*09f0*/  IMAD.MOV.U32 R7, RZ, RZ, RZ ;  /* 0x000000ffff077224 */ /* 0x000fe200078e00ff */
[----:B------:R-:W2:Y:S01]  /*0a00*/  @!P0 LDG.E.EL R6, desc[UR4][R10.64] ;  /* 0x000000040a068981 */ /* 0x000ea2000c2e1900 */
[----:B------:R-:W-:Y:S01]  /*0a10*/  IMAD.WIDE R8, R9, 0x4, R2 ;  /* 0x0000000409087825 */ /* 0x000fe200078e0202 */
[----:B------:R-:W-:Y:S01]  /*0a20*/  ISETP.NE.AND P2, PT, R19, RZ, PT ;  /* 0x000000ff1300720c */ /* 0x000fe20003f45270 */
[----:B------:R-:W0:Y:S03]  /*0a30*/  LDC.64 R2, c[0x0][0x218] ;  /* 0x00008600ff027b82 */ /* 0x000e260000000a00 */
[----:B------:R-:W3:Y:S01]  /*0a40*/  @!P0 LDG.E.EL R7, desc[UR4][R8.64] ;  /* 0x0000000408078981 */ /* 0x000ee2000c2e1900 */
[----:B------:R-:W-:Y:S01]  /*0a50*/  ISETP.NE.AND P1, PT, R17, RZ, PT ;  /* 0x000000ff1100720c */ /* 0x000fe20003f25270 */
[----:B------:R-:W-:Y:S01]  /*0a60*/  IMAD.HI R12, R0, 0x4bda12f7, RZ ;  /* 0x4bda12f7000c7827 */ /* 0x000fe200078e02ff */
[----:B------:R-:W-:-:S02]  /*0a70*/  SEL R18, R18, 0x5, P2 ;  /* 0x0000000512127807 */ /* 0x000fc40001000000 */
[----:B------:R-:W-:Y:S02]  /*0a80*/  SEL R21, R21, 0x4, P1 ;  /* 0x0000000415157807 */ /* 0x000fe40000800000 */
[----:B------:R-:W-:Y:S02]  /*0a90*/  SHF.R.U32.HI R13, RZ, 0x1f, R12 ;  /* 0x0000001fff0d7819 */ /* 0x000fe4000001160c */
[----:B------:R-:W-:Y:S02]  /*0aa0*/  ISETP.NE.AND P1, PT, R16, RZ, PT ;  /* 0x000000ff1000720c */ /* 0x000fe40003f25270 */
[----:B------:R-:W-:Y:S02]  /*0ab0*/  SEL R21, R21, 0x5, P5 ;  /* 0x0000000515157807 */ /* 0x000fe40002800000 */
[----:B------:R-:W-:Y:S02]  /*0ac0*/  LEA.HI.SX32 R13, R12, R13, 0x14 ;  /* 0x0000000d0c0d7211 */ /* 0x000fe400078fa2ff */
[----:B------:R-:W-:-:S03]  /*0ad0*/  SEL R18, R18, 0x6, P1 ;  /* 0x0000000612127807 */ /* 0x000fc60000800000 */
[----:B------:R-:W-:Y:S01]  /*0ae0*/  IMAD R12, R13, -0x3600, R0 ;  /* 0xffffca000d0c7824 */ /* 0x000fe200078e0200 */
[----:B------:R-:W-:Y:S02]  /*0af0*/  SEL R21, R21, 0x6, P4 ;  /* 0x0000000615157807 */ /* 0x000fe40002000000 */
[----:B------:R-:W-:Y:S01]  /*0b00*/  SEL R18, R18, 0x7, P6 ;  /* 0x0000000712127807 */ /* 0x000fe20003000000 */
[----:B------:R-:W-:Y:S01]  /*0b10*/  IMAD R13, R13, 0x9000, R12 ;  /* 0x000090000d0d7824 */ /* 0x000fe200078e020c */
[----:B------:R-:W-:-:S03]  /*0b20*/  SEL R21, R21, 0x7, P3 ;  /* 0x0000000715157807 */ /* 0x000fc60001800000 */
[----:B0-----:R-:W-:Y:S01]  /*0b30*/  IMAD.WIDE R2, R13, 0x4, R2 ;  /* 0x000000040d027825 */ /* 0x001fe200078e0202 */
[-C--:B--2---:R-:W-:Y:S02]  /*0b40*/  FSETP.NAN.AND P2, PT, R6, R6.reuse, PT ;  /* 0x000000060600720b */ /* 0x084fe40003f48000 */
[----:B------:R-:W-:Y:S02]  /*0b50*/  FSETP.GEU.AND P1, PT, R5, R6, PT ;  /* 0x000000060500720b */ /* 0x000fe40003f2e000 */
[----:B---3--:R-:W-:Y:S02]  /*0b60*/  FSETP.NAN.AND P5, PT, R7, R7, PT ;  /* 0x000000070700720b */ /* 0x008fe40003fa8000 */
[----:B------:R-:W-:-:S07]  /*0b70*/  SEL R8, R18, 0x8, P1 ;  /* 0x0000000812087807 */ /* 0x000fce0000800000 */
[----:B------:R-:W-:Y:S02]  /*0b80*/  @!P2 SEL R6, R6, R5, !P1 ;  /* 0x000000050606a207 */ /* 0x000fe40004800000 */
[----:B------:R-:W-:-:S04]  /*0b90*/  FSETP.GEU.AND P2, PT, R4, R7, PT ;  /* 0x000000070400720b */ /* 0x000fc80003f4e000 */
[----:B------:R-:W-:Y:S02]  /*0ba0*/  @!P5 SEL R7, R7, R4, !P2 ;  /* 0x000000040707d207 */ /* 0x000fe40005000000 */
[----:B------:R-:W-:Y:S02]  /*0bb0*/  IADD3 R4, P1, R0, UR6, RZ ;  /* 0x0000000600047c10 */ /* 0x000fe4000ff3e0ff */
[----:B------:R-:W-:Y:S02]  /*0bc0*/  SEL R21, R21, 0x8, P2 ;  /* 0x0000000815157807 */ /* 0x000fe40001000000 */
[----:B------:R-:W-:Y:S01]  /*0bd0*/  LOP3.LUT R8, R8, 0xff, RZ, 0xc0, !PT ;  /* 0x000000ff08087812 */ /* 0x000fe200078ec0ff */
[----:B------:R0:W-:Y:S01]  /*0be0*/  @!P0 STG.E.64 desc[UR4][R2.64], R6 ;  /* 0x0000000602008986 */ /* 0x0001e2000c101b04 */
[----:B------:R-:W-:-:S03]  /*0bf0*/  LEA.HI.X.SX32 R5, R0, UR7, 0x1, P1 ;  /* 0x0000000700057c11 */ /* 0x000fc600088f0eff */
[----:B------:R-:W-:Y:S01]  /*0c00*/  IMAD R21, R21, 0x100, R8 ;  /* 0x0000010015157824 */ /* 0x000fe200078e0208 */
[----:B0-----:R-:W-:Y:S06]  /*0c10*/  @P0 EXIT ;  /* 0x000000000000094d */ /* 0x001fec0003800000 */
[----:B------:R-:W-:Y:S01]  /*0c20*/  STG.E.U16 desc[UR4][R4.64], R21 ;  /* 0x0000001504007986 */ /* 0x000fe2000c101504 */
[----:B------:R-:W-:Y:S05]  /*0c30*/  EXIT ;  /* 0x000000000000794d */ /* 0x000fea0003800000 */
.L_x_0:
[----:B------:R-:W-:-:S00]  /*0c40*/  BRA `(.L_x_0) ;  /* 0xfffffffc00fc7947 */ /* 0x000fc0000383ffff */
[----:B------:R-:W-:-:S00]  /*0c50*/  NOP ;  /* 0x0000000000007918 */ /* 0x000fc00000000000 */
        /* <DEDUP_REMOVED lines=10> */
.L_x_1:


//--------------------- .nv.constant0.triton_poi_fused_max_pool2d_with_indices_15 --------------------------
	.section	.nv.constant0.triton_poi_fused_max_pool2d_with_indices_15,"a",@progbits
	.sectionflags	@""
	.align	4
.nv.constant0.triton_poi_fused_max_pool2d_with_indices_15:
	.zero		556
